	.headerflags	@"EF_CUDA_TEXMODE_UNIFIED EF_CUDA_64BIT_ADDRESS EF_CUDA_ACCELERATORS EF_CUDA_SM90 EF_CUDA_VIRTUAL_SM(EF_CUDA_SM90)"
	.elftype	@"ET_EXEC"


//--------------------- .nv.info                  --------------------------
	.section	.nv.info,"",@"SHT_CUDA_INFO"
	.align	4


	//----- nvinfo : EIATTR_REGCOUNT
	.align		4
        /*0000*/ 	.byte	0x04, 0x2f
        /*0002*/ 	.short	(.L_5 - .L_4)
	.align		4
.L_4:
        /*0004*/ 	.word	index@(triton_red_fused__to_copy_add_embedding_mean_mul_pow_rsqrt_0)
        /*0008*/ 	.word	0x00000018


	//----- nvinfo : EIATTR_MIN_STACK_SIZE
	.align		4
.L_5:
        /*000c*/ 	.byte	0x04, 0x12
        /*000e*/ 	.short	(.L_7 - .L_6)
	.align		4
.L_6:
        /*0010*/ 	.word	index@(triton_red_fused__to_copy_add_embedding_mean_mul_pow_rsqrt_0)
        /*0014*/ 	.word	0x00000000


	//----- nvinfo : EIATTR_FRAME_SIZE
	.align		4
.L_7:
        /*0018*/ 	.byte	0x04, 0x11
        /*001a*/ 	.short	(.L_9 - .L_8)
	.align		4
.L_8:
        /*001c*/ 	.word	index@(triton_red_fused__to_copy_add_embedding_mean_mul_pow_rsqrt_0)
        /*0020*/ 	.word	0x00000000


	//----- nvinfo : EIATTR_MIN_STACK_SIZE
	.align		4
.L_9:
        /*0024*/ 	.byte	0x04, 0x12
        /*0026*/ 	.short	(.L_11 - .L_10)
	.align		4
.L_10:
        /*0028*/ 	.word	index@(triton_red_fused__to_copy_add_embedding_mean_mul_pow_rsqrt_0)
        /*002c*/ 	.word	0x00000000
.L_11:


//--------------------- .nv.info.triton_red_fused__to_copy_add_embedding_mean_mul_pow_rsqrt_0 --------------------------
	.section	.nv.info.triton_red_fused__to_copy_add_embedding_mean_mul_pow_rsqrt_0,"",@"SHT_CUDA_INFO"
	.sectionflags	@""
	.align	4


	//----- nvinfo : EIATTR_CUDA_API_VERSION
	.align		4
        /*0000*/ 	.byte	0x04, 0x37
        /*0002*/ 	.short	(.L_13 - .L_12)
.L_12:
        /*0004*/ 	.word	0x0000007c


	//----- nvinfo : EIATTR_KPARAM_INFO
	.align		4
.L_13:
        /*0008*/ 	.byte	0x04, 0x17
        /*000a*/ 	.short	(.L_15 - .L_14)
.L_14:
        /*000c*/ 	.word	0x00000000
        /*0010*/ 	.short	0x0008
        /*0012*/ 	.short	0x0038
        /*0014*/ 	.byte	0x00, 0xf4, 0x21, 0x00


	//----- nvinfo : EIATTR_KPARAM_INFO
	.align		4
.L_15:
        /*0018*/ 	.byte	0x04, 0x17
        /*001a*/ 	.short	(.L_17 - .L_16)
.L_16:
        /*001c*/ 	.word	0x00000000
        /*0020*/ 	.short	0x0007
        /*0022*/ 	.short	0x0034
        /*0024*/ 	.byte	0x00, 0xf0, 0x11, 0x00


	//----- nvinfo : EIATTR_KPARAM_INFO
	.align		4
.L_17:
        /*0028*/ 	.byte	0x04, 0x17
        /*002a*/ 	.short	(.L_19 - .L_18)
.L_18:
        /*002c*/ 	.word	0x00000000
        /*0030*/ 	.short	0x0006
        /*0032*/ 	.short	0x0030
        /*0034*/ 	.byte	0x00, 0xf0, 0x11, 0x00


	//----- nvinfo : EIATTR_KPARAM_INFO
	.align		4
.L_19:
        /*0038*/ 	.byte	0x04, 0x17
        /*003a*/ 	.short	(.L_21 - .L_20)
.L_20:
        /*003c*/ 	.word	0x00000000
        /*0040*/ 	.short	0x0005
        /*0042*/ 	.short	0x0028
        /*0044*/ 	.byte	0x00, 0xf4, 0x21, 0x00


	//----- nvinfo : EIATTR_KPARAM_INFO
	.align		4
.L_21:
        /*0048*/ 	.byte	0x04, 0x17
        /*004a*/ 	.short	(.L_23 - .L_22)
.L_22:
        /*004c*/ 	.word	0x00000000
        /*0050*/ 	.short	0x0004
        /*0052*/ 	.short	0x0020
        /*0054*/ 	.byte	0x00, 0xf4, 0x21, 0x00


	//----- nvinfo : EIATTR_KPARAM_INFO
	.align		4
.L_23:
        /*0058*/ 	.byte	0x04, 0x17
        /*005a*/ 	.short	(.L_25 - .L_24)
.L_24:
        /*005c*/ 	.word	0x00000000
        /*0060*/ 	.short	0x0003
        /*0062*/ 	.short	0x0018
        /*0064*/ 	.byte	0x00, 0xf4, 0x21, 0x00


	//----- nvinfo : EIATTR_KPARAM_INFO
	.align		4
.L_25:
        /*0068*/ 	.byte	0x04, 0x17
        /*006a*/ 	.short	(.L_27 - .L_26)
.L_26:
        /*006c*/ 	.word	0x00000000
        /*0070*/ 	.short	0x0002
        /*0072*/ 	.short	0x0010
        /*0074*/ 	.byte	0x00, 0xf4, 0x21, 0x00


	//----- nvinfo : EIATTR_KPARAM_INFO
	.align		4
.L_27:
        /*0078*/ 	.byte	0x04, 0x17
        /*007a*/ 	.short	(.L_29 - .L_28)
.L_28:
        /*007c*/ 	.word	0x00000000
        /*0080*/ 	.short	0x0001
        /*0082*/ 	.short	0x0008
        /*0084*/ 	.byte	0x00, 0xf4, 0x21, 0x00


	//----- nvinfo : EIATTR_KPARAM_INFO
	.align		4
.L_29:
        /*0088*/ 	.byte	0x04, 0x17
        /*008a*/ 	.short	(.L_31 - .L_30)
.L_30:
        /*008c*/ 	.word	0x00000000
        /*0090*/ 	.short	0x0000
        /*0092*/ 	.short	0x0000
        /*0094*/ 	.byte	0x00, 0xf4, 0x21, 0x00


	//----- nvinfo : EIATTR_SPARSE_MMA_MASK
	.align		4
.L_31:
        /*0098*/ 	.byte	0x03, 0x50
        /*009a*/ 	.short	0x0000


	//----- nvinfo : EIATTR_MAXREG_COUNT
	.align		4
        /*009c*/ 	.byte	0x03, 0x1b
        /*009e*/ 	.short	0x0080


	//----- nvinfo : EIATTR_EXTERNS
	.align		4
        /*00a0*/ 	.byte	0x04, 0x0f
        /*00a2*/ 	.short	(.L_33 - .L_32)


	//   ....[0]....
	.align		4
.L_32:
        /*00a4*/ 	.word	index@(__assertfail)


	//----- nvinfo : EIATTR_COOP_GROUP_MASK_REGIDS
	.align		4
.L_33:
        /*00a8*/ 	.byte	0x04, 0x29
        /*00aa*/ 	.short	(.L_35 - .L_34)


	//   ....[0]....
.L_34:
        /*00ac*/ 	.word	0xffffffff


	//   ....[1]....
        /*00b0*/ 	.word	0xffffffff


	//   ....[2]....
        /*00b4*/ 	.word	0xffffffff


	//   ....[3]....
        /*00b8*/ 	.word	0xffffffff


	//   ....[4]....
        /*00bc*/ 	.word	0xffffffff


	//   ....[5]....
        /*00c0*/ 	.word	0xffffffff


	//   ....[6]....
        /*00c4*/ 	.word	0xffffffff


	//   ....[7]....
        /*00c8*/ 	.word	0xffffffff


	//   ....[8]....
        /*00cc*/ 	.word	0xffffffff


	//----- nvinfo : EIATTR_COOP_GROUP_INSTR_OFFSETS
	.align		4
.L_35:
        /*00d0*/ 	.byte	0x04, 0x28
        /*00d2*/ 	.short	(.L_37 - .L_36)


	//   ....[0]....
.L_36:
        /*00d4*/ 	.word	0x000004f0


	//   ....[1]....
        /*00d8*/ 	.word	0x00000520


	//   ....[2]....
        /*00dc*/ 	.word	0x00000560


	//   ....[3]....
        /*00e0*/ 	.word	0x00000580


	//   ....[4]....
        /*00e4*/ 	.word	0x000005a0


	//   ....[5]....
        /*00e8*/ 	.word	0x00000610


	//   ....[6]....
        /*00ec*/ 	.word	0x00000640


	//   ....[7]....
        /*00f0*/ 	.word	0x00000680


	//   ....[8]....
        /*00f4*/ 	.word	0x000006a0


	//----- nvinfo : EIATTR_SYSCALL_OFFSETS
	.align		4
.L_37:
        /*00f8*/ 	.byte	0x04, 0x46
        /*00fa*/ 	.short	(.L_39 - .L_38)


	//   ....[0]....
.L_38:
        /*00fc*/ 	.word	0x00000bf0


	//----- nvinfo : EIATTR_EXIT_INSTR_OFFSETS
	.align		4
.L_39:
        /*0100*/ 	.byte	0x04, 0x1c
        /*0102*/ 	.short	(.L_41 - .L_40)


	//   ....[0]....
.L_40:
        /*0104*/ 	.word	0x00000ad0


	//   ....[1]....
        /*0108*/ 	.word	0x00000af0


	//----- nvinfo : EIATTR_REQNTID
	.align		4
.L_41:
        /*010c*/ 	.byte	0x04, 0x10
        /*010e*/ 	.short	(.L_43 - .L_42)
.L_42:
        /*0110*/ 	.word	0x00000200
        /*0114*/ 	.word	0x00000001
        /*0118*/ 	.word	0x00000001


	//----- nvinfo : EIATTR_CBANK_PARAM_SIZE
	.align		4
.L_43:
        /*011c*/ 	.byte	0x03, 0x19
        /*011e*/ 	.short	0x0040


	//----- nvinfo : EIATTR_PARAM_CBANK
	.align		4
        /*0120*/ 	.byte	0x04, 0x0a
        /*0122*/ 	.short	(.L_45 - .L_44)
	.align		4
.L_44:
        /*0124*/ 	.word	index@(.nv.constant0.triton_red_fused__to_copy_add_embedding_mean_mul_pow_rsqrt_0)
        /*0128*/ 	.short	0x0210
        /*012a*/ 	.short	0x0040


	//----- nvinfo : EIATTR_SW_WAR
	.align		4
.L_45:
        /*012c*/ 	.byte	0x04, 0x36
        /*012e*/ 	.short	(.L_47 - .L_46)
.L_46:
        /*0130*/ 	.word	0x00000008
.L_47:


//--------------------- .nv.callgraph             --------------------------
	.section	.nv.callgraph,"",@"SHT_CUDA_CALLGRAPH"
	.align	4
	.sectionentsize	8
	.align		4
        /*0000*/ 	.word	0x00000000
	.align		4
        /*0004*/ 	.word	0xffffffff
	.align		4
        /*0008*/ 	.word	index@(triton_red_fused__to_copy_add_embedding_mean_mul_pow_rsqrt_0)
	.align		4
        /*000c*/ 	.word	index@(__assertfail)
	.align		4
        /*0010*/ 	.word	0x00000000
	.align		4
        /*0014*/ 	.word	0xfffffffe
	.align		4
        /*0018*/ 	.word	0x00000000
	.align		4
        /*001c*/ 	.word	0xfffffffd
	.align		4
        /*0020*/ 	.word	0x00000000
	.align		4
        /*0024*/ 	.word	0xfffffffc


//--------------------- .nv.constant4             --------------------------
	.section	.nv.constant4,"a",@progbits
	.align	8
	.align		8
.nv.constant4:
        /*0000*/ 	.dword	__assertfail
	.align		8
        /*0008*/ 	.dword	assertFunc_0
	.align		8
        /*0010*/ 	.dword	assertFile_0
	.align		8
        /*0018*/ 	.dword	assertMessage_0
	.align		8
        /*0020*/ 	.dword	_$_str


//--------------------- .text.triton_red_fused__to_copy_add_embedding_mean_mul_pow_rsqrt_0 --------------------------
	.section	.text.triton_red_fused__to_copy_add_embedding_mean_mul_pow_rsqrt_0,"ax",@progbits
	.sectionflags	@"SHF_BARRIERS=1"
	.align	128
        .global         triton_red_fused__to_copy_add_embedding_mean_mul_pow_rsqrt_0
        .type           triton_red_fused__to_copy_add_embedding_mean_mul_pow_rsqrt_0,@function
        .size           triton_red_fused__to_copy_add_embedding_mean_mul_pow_rsqrt_0,(.L_x_5 - triton_red_fused__to_copy_add_embedding_mean_mul_pow_rsqrt_0)
        .other          triton_red_fused__to_copy_add_embedding_mean_mul_pow_rsqrt_0,@"STO_CUDA_ENTRY STV_DEFAULT"
triton_red_fused__to_copy_add_embedding_mean_mul_pow_rsqrt_0:
.text.triton_red_fused__to_copy_add_embedding_mean_mul_pow_rsqrt_0:
[----:B------:R-:W0:Y:S02]  /*0000*/  LDC R1, c[0x0][0x28] ;  /* 0x00000a00ff017b82 */ /* 0x000e240000000800 */
[----:B------:R-:W1:Y:S01]  /*0010*/  S2R R0, SR_CTAID.X ;  /* 0x0000000000007919 */ /* 0x000e620000002500 */
[----:B------:R-:W2:Y:S01]  /*0020*/  LDC.64 R2, c[0x0][0x218] ;  /* 0x00008600ff027b82 */ /* 0x000ea20000000a00 */
[----:B------:R-:W-:Y:S01]  /*0030*/  ULDC UR8, c[0x0][0x240] ;  /* 0x0000900000087ab9 */ /* 0x000fe20000000800 */
[----:B------:R-:W-:Y:S01]  /*0040*/  CS2R R6, SRZ ;  /* 0x0000000000067805 */ /* 0x000fe2000001ff00 */
[----:B------:R-:W-:Y:S01]  /*0050*/  ULDC.64 UR6, c[0x0][0x208] ;  /* 0x0000820000067ab9 */ /* 0x000fe20000000a00 */
[C---:B-1----:R-:W-:Y:S01]  /*0060*/  ISETP.GE.AND P1, PT, R0.reuse, UR8, PT ;  /* 0x0000000800007c0c */ /* 0x042fe2000bf26270 */
[----:B--2---:R-:W-:-:S12]  /*0070*/  IMAD.WIDE R2, R0, 0x8, R2 ;  /* 0x0000000800027825 */ /* 0x004fd800078e0202 */
[----:B------:R-:W2:Y:S01]  /*0080*/  @!P1 LDG.E.EL.64 R6, desc[UR6][R2.64] ;  /* 0x0000000602069981 */ /* 0x000ea2000c2e1b00 */
[----:B------:R-:W-:-:S06]  /*0090*/  CS2R R4, SRZ ;  /* 0x0000000000047805 */ /* 0x000fcc000001ff00 */
[----:B------:R1:W5:Y:S01]  /*00a0*/  @!P1 LDG.E.EL.64 R4, desc[UR6][R2.64] ;  /* 0x0000000602049981 */ /* 0x000362000c2e1b00 */
[----:B--2---:R-:W-:Y:S02]  /*00b0*/  IADD3 R9, P2, R6, 0x1f500, RZ ;  /* 0x0001f50006097810 */ /* 0x004fe40007f5e0ff */
[----:B------:R-:W-:Y:S02]  /*00c0*/  ISETP.GE.AND P0, PT, R7, RZ, PT ;  /* 0x000000ff0700720c */ /* 0x000fe40003f06270 */
[----:B------:R-:W-:Y:S02]  /*00d0*/  IADD3.X R11, RZ, R7, RZ, P2, !PT ;  /* 0x00000007ff0b7210 */ /* 0x000fe400017fe4ff */
[----:B------:R-:W-:Y:S02]  /*00e0*/  SEL R6, R9, R6, !P0 ;  /* 0x0000000609067207 */ /* 0x000fe40004000000 */
[----:B------:R-:W-:Y:S02]  /*00f0*/  SEL R7, R11, R7, !P0 ;  /* 0x000000070b077207 */ /* 0x000fe40004000000 */
[----:B------:R-:W-:-:S02]  /*0100*/  ISETP.GT.U32.AND P0, PT, R6, 0x1f4ff, PT ;  /* 0x0001f4ff0600780c */ /* 0x000fc40003f04070 */
[----:B------:R-:W-:Y:S02]  /*0110*/  ISETP.LT.AND P2, PT, R0, UR8, PT ;  /* 0x0000000800007c0c */ /* 0x000fe4000bf41270 */
[----:B------:R-:W-:-:S13]  /*0120*/  ISETP.GT.U32.AND.EX P0, PT, R7, RZ, PT, P0 ;  /* 0x000000ff0700720c */ /* 0x000fda0003f04100 */
[----:B-1----:R-:W-:Y:S05]  /*0130*/  @P0 BRA P2, `(.L_x_0) ;  /* 0x0000000800700947 */ /* 0x002fea0001000000 */
[----:B------:R-:W1:Y:S01]  /*0140*/  S2R R14, SR_TID.X ;  /* 0x00000000000e7919 */ /* 0x000e620000002100 */
[----:B------:R-:W2:Y:S01]  /*0150*/  LDC.64 R8, c[0x0][0x220] ;  /* 0x00008800ff087b82 */ /* 0x000ea20000000a00 */
[C---:B-----5:R-:W-:Y:S01]  /*0160*/  SHF.L.U32 R2, R4.reuse, 0xc, RZ ;  /* 0x0000000c04027819 */ /* 0x060fe200000006ff */
[----:B------:R-:W-:Y:S01]  /*0170*/  HFMA2.MMA R11, -RZ, RZ, 0, 0 ;  /* 0x00000000ff0b7435 */ /* 0x000fe200000001ff */
[----:B------:R-:W-:-:S05]  /*0180*/  SHF.L.U64.HI R7, R4, 0xc, R5 ;  /* 0x0000000c04077819 */ /* 0x000fca0000010205 */
[----:B------:R-:W-:Y:S01]  /*0190*/  BAR.SYNC.DEFER_BLOCKING 0x0 ;  /* 0x0000000000007b1d */ /* 0x000fe20000010000 */
[----:B------:R-:W-:Y:S02]  /*01a0*/  IADD3 R3, P2, R2, 0x1f500000, RZ ;  /* 0x1f50000002037810 */ /* 0x000fe40007f5e0ff */
[----:B------:R-:W-:Y:S02]  /*01b0*/  ISETP.GE.AND P0, PT, R5, RZ, PT ;  /* 0x000000ff0500720c */ /* 0x000fe40003f06270 */
[----:B------:R-:W-:Y:S02]  /*01c0*/  IADD3.X R4, RZ, R7, RZ, P2, !PT ;  /* 0x00000007ff047210 */ /* 0x000fe400017fe4ff */
[----:B------:R-:W-:Y:S02]  /*01d0*/  SEL R3, R3, R2, !P0 ;  /* 0x0000000203037207 */ /* 0x000fe40004000000 */
[----:B------:R-:W-:Y:S02]  /*01e0*/  SEL R4, R4, R7, !P0 ;  /* 0x0000000704047207 */ /* 0x000fe40004000000 */
[----:B--2---:R-:W-:-:S04]  /*01f0*/  LEA R2, P0, R3, R8, 0x1 ;  /* 0x0000000803027211 */ /* 0x004fc800078008ff */
[----:B------:R-:W-:Y:S02]  /*0200*/  LEA.HI.X R3, R3, R9, R4, 0x1, P0 ;  /* 0x0000000903037211 */ /* 0x000fe400000f0c04 */
[----:B-1----:R-:W-:-:S04]  /*0210*/  SHF.L.U32 R5, R14, 0x1, RZ ;  /* 0x000000010e057819 */ /* 0x002fc800000006ff */
[----:B------:R-:W-:-:S05]  /*0220*/  LOP3.LUT R5, R5, 0x3fe, RZ, 0xc0, !PT ;  /* 0x000003fe05057812 */ /* 0x000fca00078ec0ff */
[----:B------:R-:W-:Y:S02]  /*0230*/  IMAD.WIDE.U32 R8, R5, 0x2, R2 ;  /* 0x0000000205087825 */ /* 0x000fe400078e0002 */
[----:B------:R-:W1:Y:S03]  /*0240*/  LDC.64 R2, c[0x0][0x230] ;  /* 0x00008c00ff027b82 */ /* 0x000e660000000a00 */
[----:B------:R-:W2:Y:S01]  /*0250*/  @!P1 LDG.E.EF R11, desc[UR6][R8.64] ;  /* 0x00000006080b9981 */ /* 0x000ea2000c0e1900 */
[----:B------:R-:W-:Y:S01]  /*0260*/  LEA R4, R0, R5, 0xc ;  /* 0x0000000500047211 */ /* 0x000fe200078e60ff */
[----:B------:R-:W-:Y:S01]  /*0270*/  HFMA2.MMA R15, -RZ, RZ, 0, 0 ;  /* 0x00000000ff0f7435 */ /* 0x000fe200000001ff */
[----:B------:R-:W-:Y:S02]  /*0280*/  MOV R13, RZ ;  /* 0x000000ff000d7202 */ /* 0x000fe40000000f00 */
[----:B------:R-:W-:Y:S01]  /*0290*/  MOV R7, RZ ;  /* 0x000000ff00077202 */ /* 0x000fe20000000f00 */
[----:B-1----:R-:W-:-:S05]  /*02a0*/  IMAD.WIDE R2, R4, 0x2, R2 ;  /* 0x0000000204027825 */ /* 0x002fca00078e0202 */
[----:B--2---:R1:W-:Y:S01]  /*02b0*/  @!P1 STG.E desc[UR6][R2.64], R11 ;  /* 0x0000000b02009986 */ /* 0x0043e2000c101906 */
[----:B------:R-:W-:Y:S06]  /*02c0*/  BAR.SYNC.DEFER_BLOCKING 0x0 ;  /* 0x0000000000007b1d */ /* 0x000fec0000010000 */
[----:B------:R-:W-:Y:S05]  /*02d0*/  @P1 BRA `(.L_x_1) ;  /* 0x0000000000041947 */ /* 0x000fea0003800000 */
[----:B------:R2:W5:Y:S02]  /*02e0*/  LDG.E.EF R13, desc[UR6][R8.64+0x800] ;  /* 0x00080006080d7981 */ /* 0x000564000c0e1900 */
.L_x_1:
[----:B-----5:R3:W-:Y:S01]  /*02f0*/  @!P1 STG.E desc[UR6][R2.64+0x800], R13 ;  /* 0x0008000d02009986 */ /* 0x0207e2000c101906 */
[----:B------:R-:W-:Y:S06]  /*0300*/  BAR.SYNC.DEFER_BLOCKING 0x0 ;  /* 0x0000000000007b1d */ /* 0x000fec0000010000 */
[----:B------:R-:W-:Y:S05]  /*0310*/  @P1 BRA `(.L_x_2) ;  /* 0x0000000000041947 */ /* 0x000fea0003800000 */
[----:B------:R4:W5:Y:S02]  /*0320*/  LDG.E.EF R15, desc[UR6][R8.64+0x1000] ;  /* 0x00100006080f7981 */ /* 0x000964000c0e1900 */
.L_x_2:
[----:B-----5:R5:W-:Y:S01]  /*0330*/  @!P1 STG.E desc[UR6][R2.64+0x1000], R15 ;  /* 0x0010000f02009986 */ /* 0x020be2000c101906 */
[----:B------:R-:W-:Y:S06]  /*0340*/  BAR.SYNC.DEFER_BLOCKING 0x0 ;  /* 0x0000000000007b1d */ /* 0x000fec0000010000 */
[----:B--2---:R-:W2:Y:S01]  /*0350*/  @!P1 LDG.E.EF R7, desc[UR6][R8.64+0x1800] ;  /* 0x0018000608079981 */ /* 0x004ea2000c0e1900 */
[----:B------:R-:W-:Y:S01]  /*0360*/  HADD2.F32 R12, -RZ, R13.H0_H0 ;  /* 0x2000000dff0c7230 */ /* 0x000fe20000004100 */
[----:B------:R-:W5:Y:S01]  /*0370*/  S2UR UR5, SR_CgaCtaId ;  /* 0x00000000000579c3 */ /* 0x000f620000008800 */
[----:B---3--:R-:W-:Y:S01]  /*0380*/  HADD2.F32 R13, -RZ, R13.H1_H1 ;  /* 0x3000000dff0d7230 */ /* 0x008fe20000004100 */
[----:B------:R-:W-:Y:S01]  /*0390*/  LOP3.LUT P0, RZ, R14, 0x1f, RZ, 0xc0, !PT ;  /* 0x0000001f0eff7812 */ /* 0x000fe2000780c0ff */
[----:B------:R-:W-:-:S02]  /*03a0*/  HADD2.F32 R10, -RZ, R11.H0_H0 ;  /* 0x2000000bff0a7230 */ /* 0x000fc40000004100 */
[----:B------:R-:W-:Y:S01]  /*03b0*/  FMUL R17, R12, R12 ;  /* 0x0000000c0c117220 */ /* 0x000fe20000400000 */
[----:B-1----:R-:W-:Y:S02]  /*03c0*/  HADD2.F32 R11, -RZ, R11.H1_H1 ;  /* 0x3000000bff0b7230 */ /* 0x002fe40000004100 */
[----:B------:R-:W-:Y:S01]  /*03d0*/  FMUL R12, R13, R13 ;  /* 0x0000000d0d0c7220 */ /* 0x000fe20000400000 */
[----:B------:R-:W-:Y:S02]  /*03e0*/  HADD2.F32 R16, -RZ, R15.H0_H0 ;  /* 0x2000000fff107230 */ /* 0x000fe40000004100 */
[----:B------:R-:W-:Y:S01]  /*03f0*/  FFMA R17, R10, R10, R17 ;  /* 0x0000000a0a117223 */ /* 0x000fe20000000011 */
[----:B-----5:R-:W-:Y:S02]  /*0400*/  HADD2.F32 R15, -RZ, R15.H1_H1 ;  /* 0x3000000fff0f7230 */ /* 0x020fe40000004100 */
[----:B------:R-:W-:Y:S01]  /*0410*/  FFMA R12, R11, R11, R12 ;  /* 0x0000000b0b0c7223 */ /* 0x000fe2000000000c */
[----:B------:R-:W-:Y:S01]  /*0420*/  UMOV UR4, 0x400 ;  /* 0x0000040000047882 */ /* 0x000fe20000000000 */
[----:B------:R-:W-:Y:S01]  /*0430*/  FFMA R17, R16, R16, R17 ;  /* 0x0000001010117223 */ /* 0x000fe20000000011 */
[----:B------:R-:W-:Y:S01]  /*0440*/  ISETP.GE.AND P2, PT, R14, 0x10, PT ;  /* 0x000000100e00780c */ /* 0x000fe20003f46270 */
[----:B------:R-:W-:Y:S01]  /*0450*/  FFMA R12, R15, R15, R12 ;  /* 0x0000000f0f0c7223 */ /* 0x000fe2000000000c */
[----:B------:R-:W-:Y:S01]  /*0460*/  UPRMT UR4, UR5, 0x654, UR4 ;  /* 0x0000065405047896 */ /* 0x000fe20008000004 */
[----:B--2-4-:R-:W-:Y:S01]  /*0470*/  HADD2.F32 R8, -RZ, R7.H0_H0 ;  /* 0x20000007ff087230 */ /* 0x014fe20000004100 */
[----:B------:R-:W-:Y:S01]  /*0480*/  @!P1 STG.E desc[UR6][R2.64+0x1800], R7 ;  /* 0x0018000702009986 */ /* 0x000fe2000c101906 */
[----:B------:R-:W-:-:S03]  /*0490*/  HADD2.F32 R9, -RZ, R7.H1_H1 ;  /* 0x30000007ff097230 */ /* 0x000fc60000004100 */
[----:B------:R-:W-:Y:S02]  /*04a0*/  FFMA R17, R8, R8, R17 ;  /* 0x0000000808117223 */ /* 0x000fe40000000011 */
[----:B------:R-:W-:-:S04]  /*04b0*/  FFMA R8, R9, R9, R12 ;  /* 0x0000000909087223 */ /* 0x000fc8000000000c */
[----:B------:R-:W-:Y:S02]  /*04c0*/  FADD R8, R8, R17 ;  /* 0x0000001108087221 */ /* 0x000fe40000000000 */
[----:B------:R-:W1:Y:S03]  /*04d0*/  LDC.64 R16, c[0x0][0x210] ;  /* 0x00008400ff107b82 */ /* 0x000e660000000a00 */
[----:B------:R-:W-:-:S05]  /*04e0*/  FSEL R8, R8, RZ, !P1 ;  /* 0x000000ff08087208 */ /* 0x000fca0004800000 */
[----:B------:R-:W2:Y:S02]  /*04f0*/  SHFL.BFLY PT, R9, R8, 0x10, 0x1f ;  /* 0x0e001f0008097f89 */ /* 0x000ea400000e0000 */
[----:B--2---:R-:W-:Y:S01]  /*0500*/  FADD R9, R8, R9 ;  /* 0x0000000908097221 */ /* 0x004fe20000000000 */
[----:B------:R-:W-:-:S04]  /*0510*/  SHF.R.U32.HI R8, RZ, 0x3, R14 ;  /* 0x00000003ff087819 */ /* 0x000fc8000001160e */
[----:B------:R-:W2:Y:S01]  /*0520*/  SHFL.BFLY PT, R10, R9, 0x8, 0x1f ;  /* 0x0d001f00090a7f89 */ /* 0x000ea200000e0000 */
[----:B------:R-:W-:Y:S01]  /*0530*/  LOP3.LUT R8, R8, 0x3c, RZ, 0xc0, !PT ;  /* 0x0000003c08087812 */ /* 0x000fe200078ec0ff */
[----:B--2---:R-:W-:Y:S01]  /*0540*/  FADD R10, R9, R10 ;  /* 0x0000000a090a7221 */ /* 0x004fe20000000000 */
[----:B------:R-:W-:-:S04]  /*0550*/  LEA R9, R14, UR4, 0x2 ;  /* 0x000000040e097c11 */ /* 0x000fc8000f8e10ff */
[----:B------:R-:W2:Y:S02]  /*0560*/  SHFL.BFLY PT, R11, R10, 0x4, 0x1f ;  /* 0x0c801f000a0b7f89 */ /* 0x000ea400000e0000 */
[----:B--2---:R-:W-:-:S05]  /*0570*/  FADD R11, R10, R11 ;  /* 0x0000000b0a0b7221 */ /* 0x004fca0000000000 */
[----:B------:R-:W2:Y:S02]  /*0580*/  SHFL.BFLY PT, R12, R11, 0x2, 0x1f ;  /* 0x0c401f000b0c7f89 */ /* 0x000ea400000e0000 */
[----:B--2---:R-:W-:-:S05]  /*0590*/  FADD R12, R11, R12 ;  /* 0x0000000c0b0c7221 */ /* 0x004fca0000000000 */
[----:B------:R-:W2:Y:S02]  /*05a0*/  SHFL.BFLY PT, R13, R12, 0x1, 0x1f ;  /* 0x0c201f000c0d7f89 */ /* 0x000ea400000e0000 */
[----:B--2---:R-:W-:-:S05]  /*05b0*/  FADD R15, R12, R13 ;  /* 0x0000000d0c0f7221 */ /* 0x004fca0000000000 */
[----:B------:R-:W-:Y:S01]  /*05c0*/  @!P0 STS [R8+UR4], R15 ;  /* 0x0000000f08008988 */ /* 0x000fe20008000804 */
[----:B------:R-:W-:Y:S01]  /*05d0*/  BAR.SYNC.DEFER_BLOCKING 0x0 ;  /* 0x0000000000007b1d */ /* 0x000fe20000010000 */
[----:B------:R-:W-:-:S04]  /*05e0*/  LOP3.LUT P0, RZ, R14, 0xf, RZ, 0xc0, !PT ;  /* 0x0000000f0eff7812 */ /* 0x000fc8000780c0ff */
[----:B------:R-:W-:Y:S01]  /*05f0*/  ISETP.LT.AND P0, PT, R14, 0x10, !P0 ;  /* 0x000000100e00780c */ /* 0x000fe20004701270 */
[----:B------:R-:W2:Y:S04]  /*0600*/  @!P2 LDS R6, [R9] ;  /* 0x000000000906a984 */ /* 0x000ea80000000800 */
[----:B--2---:R-:W2:Y:S02]  /*0610*/  SHFL.BFLY PT, R11, R6, 0x8, 0x1f ;  /* 0x0d001f00060b7f89 */ /* 0x004ea400000e0000 */
[----:B--2---:R-:W-:Y:S02]  /*0620*/  FADD R11, R6, R11 ;  /* 0x0000000b060b7221 */ /* 0x004fe40000000000 */
[----:B------:R-:W2:Y:S03]  /*0630*/  LDC.64 R6, c[0x0][0x228] ;  /* 0x00008a00ff067b82 */ /* 0x000ea60000000a00 */
[----:B------:R-:W3:Y:S01]  /*0640*/  SHFL.BFLY PT, R10, R11, 0x4, 0x1f ;  /* 0x0c801f000b0a7f89 */ /* 0x000ee200000e0000 */
[----:B--2---:R-:W-:-:S04]  /*0650*/  IMAD.WIDE.U32 R6, R5, 0x2, R6 ;  /* 0x0000000205067825 */ /* 0x004fc800078e0006 */
[----:B---3--:R-:W-:Y:S01]  /*0660*/  FADD R10, R11, R10 ;  /* 0x0000000a0b0a7221 */ /* 0x008fe20000000000 */
[----:B------:R-:W-:-:S04]  /*0670*/  HFMA2.MMA R11, -RZ, RZ, 0.6875, 0 ;  /* 0x39800000ff0b7435 */ /* 0x000fc800000001ff */
[----:B------:R-:W2:Y:S02]  /*0680*/  SHFL.BFLY PT, R13, R10, 0x2, 0x1f ;  /* 0x0c401f000a0d7f89 */ /* 0x000ea400000e0000 */
[----:B--2---:R-:W-:-:S05]  /*0690*/  FADD R13, R10, R13 ;  /* 0x0000000d0a0d7221 */ /* 0x004fca0000000000 */
[----:B------:R-:W2:Y:S02]  /*06a0*/  SHFL.BFLY PT, R12, R13, 0x1, 0x1f ;  /* 0x0c201f000d0c7f89 */ /* 0x000ea400000e0000 */
[----:B--2---:R-:W-:-:S05]  /*06b0*/  FADD R12, R13, R12 ;  /* 0x0000000c0d0c7221 */ /* 0x004fca0000000000 */
[----:B------:R1:W-:Y:S01]  /*06c0*/  @P0 STS [R9], R12 ;  /* 0x0000000c09000388 */ /* 0x0003e20000000800 */
[----:B------:R-:W-:Y:S01]  /*06d0*/  BAR.SYNC.DEFER_BLOCKING 0x0 ;  /* 0x0000000000007b1d */ /* 0x000fe20000010000 */
[----:B------:R-:W-:-:S04]  /*06e0*/  LOP3.LUT P0, RZ, R14, 0x1ff, RZ, 0xc0, !PT ;  /* 0x000001ff0eff7812 */ /* 0x000fc8000780c0ff */
[C---:B------:R-:W-:Y:S02]  /*06f0*/  ISETP.LT.AND P0, PT, R0.reuse, UR8, !P0 ;  /* 0x0000000800007c0c */ /* 0x040fe4000c701270 */
[----:B-1----:R-:W-:Y:S01]  /*0700*/  LEA R12, P2, R0, R16, 0x2 ;  /* 0x00000010000c7211 */ /* 0x002fe200078410ff */
[----:B------:R-:W1:Y:S02]  /*0710*/  LDS R8, [UR4] ;  /* 0x00000004ff087984 */ /* 0x000e640008000800 */
[----:B-1----:R-:W-:Y:S01]  /*0720*/  FFMA R10, R8, R11, 9.9999997473787516356e-06 ;  /* 0x3727c5ac080a7423 */ /* 0x002fe2000000000b */
[----:B------:R-:W-:Y:S02]  /*0730*/  SHF.R.S32.HI R8, RZ, 0x1f, R0 ;  /* 0x0000001fff087819 */ /* 0x000fe40000011400 */
[----:B------:R-:W-:Y:S02]  /*0740*/  MOV R11, RZ ;  /* 0x000000ff000b7202 */ /* 0x000fe40000000f00 */
[----:B------:R-:W-:Y:S01]  /*0750*/  LEA.HI.X R13, R0, R17, R8, 0x2, P2 ;  /* 0x00000011000d7211 */ /* 0x000fe200010f1408 */
[----:B------:R-:W1:Y:S01]  /*0760*/  MUFU.RSQ R10, R10 ;  /* 0x0000000a000a7308 */ /* 0x000e620000001400 */
[----:B------:R-:W-:Y:S08]  /*0770*/  BAR.SYNC.DEFER_BLOCKING 0x0 ;  /* 0x0000000000007b1d */ /* 0x000ff00000010000 */
[----:B------:R-:W2:Y:S01]  /*0780*/  LDC.64 R8, c[0x0][0x238] ;  /* 0x00008e00ff087b82 */ /* 0x000ea20000000a00 */
[----:B-1----:R1:W-:Y:S04]  /*0790*/  @P0 STG.E desc[UR6][R12.64], R10 ;  /* 0x0000000a0c000986 */ /* 0x0023e8000c101906 */
[----:B------:R-:W3:Y:S04]  /*07a0*/  @!P1 LDG.E.EF R11, desc[UR6][R2.64] ;  /* 0x00000006020b9981 */ /* 0x000ee8000c0e1900 */
[----:B------:R-:W4:Y:S01]  /*07b0*/  LDG.E.EL R0, desc[UR6][R6.64] ;  /* 0x0000000606007981 */ /* 0x000f22000c2e1900 */
[----:B--2---:R-:W-:Y:S01]  /*07c0*/  IMAD.WIDE R8, R4, 0x2, R8 ;  /* 0x0000000204087825 */ /* 0x004fe200078e0208 */
[----:B------:R-:W-:-:S03]  /*07d0*/  HFMA2.MMA R4, -RZ, RZ, 0, 0 ;  /* 0x00000000ff047435 */ /* 0x000fc600000001ff */
[----:B---3--:R-:W-:Y:S02]  /*07e0*/  HADD2.F32 R15, -RZ, R11.H0_H0 ;  /* 0x2000000bff0f7230 */ /* 0x008fe40000004100 */
[----:B------:R-:W-:Y:S02]  /*07f0*/  HADD2.F32 R11, -RZ, R11.H1_H1 ;  /* 0x3000000bff0b7230 */ /* 0x000fe40000004100 */
[----:B----4-:R-:W-:Y:S02]  /*0800*/  HADD2.F32 R5, -RZ, R0.H1_H1 ;  /* 0x30000000ff057230 */ /* 0x010fe40000004100 */
[C---:B------:R-:W-:Y:S01]  /*0810*/  FMUL R15, R10.reuse, R15 ;  /* 0x0000000f0a0f7220 */ /* 0x040fe20000400000 */
[----:B------:R-:W-:Y:S02]  /*0820*/  HADD2.F32 R0, -RZ, R0.H0_H0 ;  /* 0x20000000ff007230 */ /* 0x000fe40000004100 */
[----:B------:R-:W-:-:S03]  /*0830*/  FMUL R14, R10, R11 ;  /* 0x0000000b0a0e7220 */ /* 0x000fc60000400000 */
[----:B------:R-:W-:Y:S01]  /*0840*/  FMUL R0, R0, R15 ;  /* 0x0000000f00007220 */ /* 0x000fe20000400000 */
[----:B------:R-:W-:-:S05]  /*0850*/  FMUL R5, R5, R14 ;  /* 0x0000000e05057220 */ /* 0x000fca0000400000 */
[----:B-1----:R-:W-:-:S05]  /*0860*/  F2FP.F16.F32.PACK_AB R13, R5, R0 ;  /* 0x00000000050d723e */ /* 0x002fca00000000ff */
[----:B------:R1:W-:Y:S04]  /*0870*/  @!P1 STG.E desc[UR6][R8.64], R13 ;  /* 0x0000000d08009986 */ /* 0x0003e8000c101906 */
[----:B------:R-:W2:Y:S04]  /*0880*/  @!P1 LDG.E.EF R4, desc[UR6][R2.64+0x800] ;  /* 0x0008000602049981 */ /* 0x000ea8000c0e1900 */
[----:B------:R-:W3:Y:S01]  /*0890*/  LDG.E.EL R0, desc[UR6][R6.64+0x800] ;  /* 0x0008000606007981 */ /* 0x000ee2000c2e1900 */
[----:B--2---:R-:W-:Y:S02]  /*08a0*/  HADD2.F32 R5, -RZ, R4.H0_H0 ;  /* 0x20000004ff057230 */ /* 0x004fe40000004100 */
[----:B------:R-:W-:-:S02]  /*08b0*/  HADD2.F32 R11, -RZ, R4.H1_H1 ;  /* 0x30000004ff0b7230 */ /* 0x000fc40000004100 */
[----:B---3--:R-:W-:Y:S02]  /*08c0*/  HADD2.F32 R4, -RZ, R0.H1_H1 ;  /* 0x30000000ff047230 */ /* 0x008fe40000004100 */
[C---:B------:R-:W-:Y:S01]  /*08d0*/  FMUL R5, R10.reuse, R5 ;  /* 0x000000050a057220 */ /* 0x040fe20000400000 */
[----:B------:R-:W-:Y:S02]  /*08e0*/  HADD2.F32 R0, -RZ, R0.H0_H0 ;  /* 0x20000000ff007230 */ /* 0x000fe40000004100 */
[----:B------:R-:W-:-:S03]  /*08f0*/  FMUL R11, R10, R11 ;  /* 0x0000000b0a0b7220 */ /* 0x000fc60000400000 */
[----:B------:R-:W-:Y:S01]  /*0900*/  FMUL R0, R0, R5 ;  /* 0x0000000500007220 */ /* 0x000fe20000400000 */
[----:B------:R-:W-:Y:S01]  /*0910*/  FMUL R11, R4, R11 ;  /* 0x0000000b040b7220 */ /* 0x000fe20000400000 */
[----:B------:R-:W-:-:S04]  /*0920*/  MOV R4, RZ ;  /* 0x000000ff00047202 */ /* 0x000fc80000000f00 */
        /* <DEDUP_REMOVED lines=11> */
[----:B------:R-:W-:-:S05]  /*09e0*/  FMUL R11, R4, R11 ;  /* 0x0000000b040b7220 */ /* 0x000fca0000400000 */
[----:B-1----:R-:W-:Y:S01]  /*09f0*/  F2FP.F16.F32.PACK_AB R13, R11, R0 ;  /* 0x000000000b0d723e */ /* 0x002fe200000000ff */
[----:B------:R-:W-:-:S04]  /*0a00*/  HFMA2.MMA R0, -RZ, RZ, 0, 0 ;  /* 0x00000000ff007435 */ /* 0x000fc800000001ff */
[----:B------:R1:W-:Y:S04]  /*0a10*/  @!P1 STG.E desc[UR6][R8.64+0x1000], R13 ;  /* 0x0010000d08009986 */ /* 0x0003e8000c101906 */
[----:B------:R-:W2:Y:S04]  /*0a20*/  LDG.E.EL R6, desc[UR6][R6.64+0x1800] ;  /* 0x0018000606067981 */ /* 0x000ea8000c2e1900 */
[----:B------:R-:W3:Y:S01]  /*0a30*/  @!P1 LDG.E.EF R0, desc[UR6][R2.64+0x1800] ;  /* 0x0018000602009981 */ /* 0x000ee2000c0e1900 */
[----:B--2---:R-:W-:Y:S02]  /*0a40*/  HADD2.F32 R4, -RZ, R6.H0_H0 ;  /* 0x20000006ff047230 */ /* 0x004fe40000004100 */
[----:B---3--:R-:W-:-:S02]  /*0a50*/  HADD2.F32 R5, -RZ, R0.H0_H0 ;  /* 0x20000000ff057230 */ /* 0x008fc40000004100 */
[----:B------:R-:W-:Y:S02]  /*0a60*/  HADD2.F32 R11, -RZ, R0.H1_H1 ;  /* 0x30000000ff0b7230 */ /* 0x000fe40000004100 */
[----:B------:R-:W-:Y:S02]  /*0a70*/  HADD2.F32 R0, -RZ, R6.H1_H1 ;  /* 0x30000006ff007230 */ /* 0x000fe40000004100 */
[C---:B------:R-:W-:Y:S01]  /*0a80*/  FMUL R5, R10.reuse, R5 ;  /* 0x000000050a057220 */ /* 0x040fe20000400000 */
[----:B------:R-:W-:-:S03]  /*0a90*/  FMUL R11, R10, R11 ;  /* 0x0000000b0a0b7220 */ /* 0x000fc60000400000 */
[----:B------:R-:W-:Y:S01]  /*0aa0*/  FMUL R4, R4, R5 ;  /* 0x0000000504047220 */ /* 0x000fe20000400000 */
[----:B------:R-:W-:-:S05]  /*0ab0*/  FMUL R11, R0, R11 ;  /* 0x0000000b000b7220 */ /* 0x000fca0000400000 */
[----:B------:R-:W-:Y:S01]  /*0ac0*/  F2FP.F16.F32.PACK_AB R11, R11, R4 ;  /* 0x000000040b0b723e */ /* 0x000fe200000000ff */
[----:B-1----:R-:W-:Y:S06]  /*0ad0*/  @P1 EXIT ;  /* 0x000000000000194d */ /* 0x002fec0003800000 */
[----:B------:R-:W-:Y:S01]  /*0ae0*/  STG.E desc[UR6][R8.64+0x1800], R11 ;  /* 0x0018000b08007986 */ /* 0x000fe2000c101906 */
[----:B------:R-:W-:Y:S05]  /*0af0*/  EXIT ;  /* 0x000000000000794d */ /* 0x000fea0003800000 */
.L_x_0:
[----:B------:R-:W-:Y:S01]  /*0b00*/  MOV R0, 0x0 ;  /* 0x0000000000007802 */ /* 0x000fe20000000f00 */
[----:B------:R-:W-:Y:S01]  /*0b10*/  ULDC.64 UR4, c[0x4][0x18] ;  /* 0x0100060000047ab9 */ /* 0x000fe20000000a00 */
[----:B------:R-:W-:Y:S01]  /*0b20*/  ULDC.64 UR6, c[0x4][0x8] ;  /* 0x0100020000067ab9 */ /* 0x000fe20000000a00 */
[----:B-----5:R-:W-:Y:S01]  /*0b30*/  MOV R4, UR4 ;  /* 0x0000000400047c02 */ /* 0x020fe20008000f00 */
[----:B------:R1:W2:Y:S01]  /*0b40*/  LDC.64 R2, c[0x4][R0] ;  /* 0x0100000000027b82 */ /* 0x0002a20000000a00 */
[----:B------:R-:W-:Y:S01]  /*0b50*/  MOV R5, UR5 ;  /* 0x0000000500057c02 */ /* 0x000fe20008000f00 */
[----:B------:R-:W-:Y:S01]  /*0b60*/  ULDC.64 UR4, c[0x4][0x10] ;  /* 0x0100040000047ab9 */ /* 0x000fe20000000a00 */
[----:B------:R-:W-:Y:S01]  /*0b70*/  HFMA2.MMA R8, -RZ, RZ, 0, 2.384185791015625e-06 ;  /* 0x00000028ff087435 */ /* 0x000fe200000001ff */
[----:B------:R-:W-:Y:S01]  /*0b80*/  MOV R6, UR4 ;  /* 0x0000000400067c02 */ /* 0x000fe20008000f00 */
[----:B------:R-:W-:Y:S01]  /*0b90*/  HFMA2.MMA R13, -RZ, RZ, 0, 0 ;  /* 0x00000000ff0d7435 */ /* 0x000fe200000001ff */
[----:B------:R-:W-:-:S02]  /*0ba0*/  MOV R7, UR5 ;  /* 0x0000000500077c02 */ /* 0x000fc40008000f00 */
[----:B------:R-:W-:Y:S02]  /*0bb0*/  MOV R10, UR6 ;  /* 0x00000006000a7c02 */ /* 0x000fe40008000f00 */
[----:B------:R-:W-:Y:S02]  /*0bc0*/  MOV R11, UR7 ;  /* 0x00000007000b7c02 */ /* 0x000fe40008000f00 */
[----:B-1----:R-:W-:-:S07]  /*0bd0*/  MOV R12, 0x1 ;  /* 0x00000001000c7802 */ /* 0x002fce0000000f00 */
[----:B------:R-:W-:-:S07]  /*0be0*/  LEPC R20, `(.L_x_3) ;  /* 0x000000001014794e */ /* 0x000fce0000000000 */
[----:B0-2---:R-:W-:Y:S05]  /*0bf0*/  CALL.ABS.NOINC R2 ;  /* 0x0000000002007343 */ /* 0x005fea0003c00000 */
.L_x_3:
[----:B------:R-:W-:Y:S05]  /*0c00*/  BRA `(.L_x_3) ;  /* 0xfffffffc00fc7947 */ /* 0x000fea000383ffff */
.L_x_4:
[----:B------:R-:W-:-:S00]  /*0c10*/  BRA `(.L_x_4) ;  /* 0xfffffffc00fc7947 */ /* 0x000fc0000383ffff */
[----:B------:R-:W-:-:S00]  /*0c20*/  NOP ;  /* 0x0000000000007918 */ /* 0x000fc00000000000 */
        /* <DEDUP_REMOVED lines=13> */
.L_x_5:


//--------------------- .nv.global.init           --------------------------
	.section	.nv.global.init,"aw",@progbits
.nv.global.init:
	.type		assertFunc_0,@object
	.size		assertFunc_0,(_$_str - assertFunc_0)
assertFunc_0:
        /*0000*/ 	.byte	0x75, 0x6e, 0x6b, 0x6e, 0x6f, 0x77, 0x6e, 0x00
	.type		_$_str,@object
	.size		_$_str,(assertMessage_0 - _$_str)
_$_str:
        /*0008*/ 	.byte	0x5f, 0x5f, 0x43, 0x55, 0x44, 0x41, 0x5f, 0x46, 0x54, 0x5a, 0x00
	.type		assertMessage_0,@object
	.size		assertMessage_0,(assertFile_0 - assertMessage_0)
assertMessage_0:
        /*0013*/ 	.byte	0x69, 0x6e, 0x64, 0x65, 0x78, 0x20, 0x6f, 0x75, 0x74, 0x20, 0x6f, 0x66, 0x20, 0x62, 0x6f, 0x75
        /*0023*/ 	.byte	0x6e, 0x64, 0x73, 0x3a, 0x20, 0x30, 0x20, 0x3c, 0x3d, 0x20, 0x74, 0x6d, 0x70, 0x34, 0x20, 0x3c
        /*0033*/ 	.byte	0x20, 0x31, 0x32, 0x38, 0x32, 0x35, 0x36, 0x00
	.type		assertFile_0,@object
	.size		assertFile_0,(.L_1 - assertFile_0)
assertFile_0:
        /*003b*/ 	.byte	0x2e, 0x2f, 0x6c, 0x6f, 0x63, 0x61, 0x6c, 0x5f, 0x63, 0x61, 0x63, 0x68, 0x65, 0x2f, 0x75, 0x73
        /*004b*/ 	.byte	0x2f, 0x63, 0x75, 0x73, 0x6e, 0x35, 0x72, 0x34, 0x66, 0x74, 0x6e, 0x63, 0x6c, 0x37, 0x67, 0x71
        /*005b*/ 	.byte	0x73, 0x69, 0x69, 0x78, 0x67, 0x33, 0x68, 0x77, 0x33, 0x6f, 0x6a, 0x63, 0x66, 0x75, 0x76, 0x61
        /*006b*/ 	.byte	0x71, 0x64, 0x68, 0x65, 0x7a, 0x6c, 0x78, 0x62, 0x6c, 0x77, 0x65, 0x63, 0x6e, 0x6c, 0x63, 0x6b
        /*007b*/ 	.byte	0x6a, 0x6b, 0x6a, 0x6e, 0x65, 0x2e, 0x70, 0x79, 0x00
.L_1:


//--------------------- .nv.shared.triton_red_fused__to_copy_add_embedding_mean_mul_pow_rsqrt_0 --------------------------
	.section	.nv.shared.triton_red_fused__to_copy_add_embedding_mean_mul_pow_rsqrt_0,"aw",@nobits
	.sectionflags	@""
	.align	16
	.zero		1024


//--------------------- .nv.constant0.triton_red_fused__to_copy_add_embedding_mean_mul_pow_rsqrt_0 --------------------------
	.section	.nv.constant0.triton_red_fused__to_copy_add_embedding_mean_mul_pow_rsqrt_0,"a",@progbits
	.sectionflags	@""
	.align	4
.nv.constant0.triton_red_fused__to_copy_add_embedding_mean_mul_pow_rsqrt_0:
	.zero		592


//--------------------- SYMBOLS --------------------------

	.type		__assertfail,@function
